//
// Generated by NVIDIA NVVM Compiler
//
// Compiler Build ID: CL-36424714
// Cuda compilation tools, release 13.0, V13.0.88
// Based on NVVM 20.0.0
//

.version 9.0
.target sm_100
.address_size 64

	// .globl	_Z8getValue8MyStructPf

.visible .entry _Z8getValue8MyStructPf(
	.param .align 8 .b8 _Z8getValue8MyStructPf_param_0[16],
	.param .u64 .ptr .align 1 _Z8getValue8MyStructPf_param_1
)
{
	.reg .b32 	%f<3>;
	.reg .b64 	%rd<5>;

	ld.param.u64 	%rd1, [_Z8getValue8MyStructPf_param_0];
	ld.param.u64 	%rd2, [_Z8getValue8MyStructPf_param_1];
	cvta.to.global.u64 	%rd3, %rd2;
	cvta.to.global.u64 	%rd4, %rd1;
	ld.global.f32 	%f1, [%rd4];
	add.f32 	%f2, %f1, 0f40400000;
	st.global.f32 	[%rd3], %f2;
	ret;

}


// ===== COMPILED SASS (sm_100) =====

	.target	sm_100

	.elftype	@"ET_EXEC"


//--------------------- .note.nv.tkinfo           --------------------------
	.section	.note.nv.tkinfo,"",@"SHT_NOTE"
	.sectionflags	@"SHF_NOTE_NV_TKINFO"
	.tkinfo
        /*0018*/ 	.word	0x00000002
        /*0030*/ 	.string	""
        /*0030*/ 	.string	"ptxas"
        /*0030*/ 	.string	"Cuda compilation tools, release 13.0, V13.0.88"
        /*0030*/ 	.string	"Build cuda_13.0.r13.0/compiler.36424714_0"
        /*0030*/ 	.string	"-arch sm_100 -m 64 "



//--------------------- .note.nv.cuinfo           --------------------------
	.section	.note.nv.cuinfo,"",@"SHT_NOTE"
	.sectionflags	@"SHF_NOTE_NV_CUINFO"
        /*0018*/ 	.short	0x0002
        /*001a*/ 	.short	0x0064
        /*001c*/ 	.short	0x0082
	.zero		2


//--------------------- .nv.info                  --------------------------
	.section	.nv.info,"",@"SHT_CUDA_INFO"
	.align	4


	//----- nvinfo : EIATTR_REGCOUNT
	.align		4
        /*0000*/ 	.byte	0x04, 0x2f
        /*0002*/ 	.short	(.L_1 - .L_0)
	.align		4
.L_0:
        /*0004*/ 	.word	index@(_Z8getValue8MyStructPf)
        /*0008*/ 	.word	0x0000000a


	//----- nvinfo : EIATTR_FRAME_SIZE
	.align		4
.L_1:
        /*000c*/ 	.byte	0x04, 0x11
        /*000e*/ 	.short	(.L_3 - .L_2)
	.align		4
.L_2:
        /*0010*/ 	.word	index@(_Z8getValue8MyStructPf)
        /*0014*/ 	.word	0x00000000


	//----- nvinfo : EIATTR_MIN_STACK_SIZE
	.align		4
.L_3:
        /*0018*/ 	.byte	0x04, 0x12
        /*001a*/ 	.short	(.L_5 - .L_4)
	.align		4
.L_4:
        /*001c*/ 	.word	index@(_Z8getValue8MyStructPf)
        /*0020*/ 	.word	0x00000000
.L_5:


//--------------------- .nv.compat                --------------------------
	.section	.nv.compat,"",@"SHT_CUDA_COMPAT_INFO"
	.align	4
        /*0000*/ 	.byte	0x02, 0x09, 0x00, 0x00, 0x02, 0x02, 0x01, 0x00, 0x02, 0x05, 0x05, 0x00, 0x03, 0x07, 0x01, 0x01
        /*0010*/ 	.byte	0x02, 0x03, 0x00, 0x00, 0x02, 0x06, 0x01, 0x00, 0x04, 0x0b, 0x08, 0x00, 0x09, 0x00, 0x00, 0x00
        /*0020*/ 	.byte	0x00, 0x00, 0x00, 0x00


//--------------------- .nv.info._Z8getValue8MyStructPf --------------------------
	.section	.nv.info._Z8getValue8MyStructPf,"",@"SHT_CUDA_INFO"
	.sectionflags	@""
	.align	4


	//----- nvinfo : EIATTR_CUDA_API_VERSION
	.align		4
        /*0000*/ 	.byte	0x04, 0x37
        /*0002*/ 	.short	(.L_7 - .L_6)
.L_6:
        /*0004*/ 	.word	0x00000082


	//----- nvinfo : EIATTR_KPARAM_INFO
	.align		4
.L_7:
        /*0008*/ 	.byte	0x04, 0x17
        /*000a*/ 	.short	(.L_9 - .L_8)
.L_8:
        /*000c*/ 	.word	0x00000000
        /*0010*/ 	.short	0x0001
        /*0012*/ 	.short	0x0010
        /*0014*/ 	.byte	0x00, 0xf5, 0x21, 0x00


	//----- nvinfo : EIATTR_KPARAM_INFO
	.align		4
.L_9:
        /*0018*/ 	.byte	0x04, 0x17
        /*001a*/ 	.short	(.L_11 - .L_10)
.L_10:
        /*001c*/ 	.word	0x00000000
        /*0020*/ 	.short	0x0000
        /*0022*/ 	.short	0x0000
        /*0024*/ 	.byte	0x00, 0xf0, 0x41, 0x00


	//----- nvinfo : EIATTR_SPARSE_MMA_MASK
	.align		4
.L_11:
        /*0028*/ 	.byte	0x03, 0x50
        /*002a*/ 	.short	0x0000


	//----- nvinfo : EIATTR_MAXREG_COUNT
	.align		4
        /*002c*/ 	.byte	0x03, 0x1b
        /*002e*/ 	.short	0x00ff


	//----- nvinfo : EIATTR_MERCURY_ISA_VERSION
	.align		4
        /*0030*/ 	.byte	0x03, 0x5f
        /*0032*/ 	.short	0x0101


	//----- nvinfo : EIATTR_VRC_CTA_INIT_COUNT
	.align		4
        /*0034*/ 	.byte	0x02, 0x4a
	.zero		1
	.zero		1


	//----- nvinfo : EIATTR_EXIT_INSTR_OFFSETS
	.align		4
        /*0038*/ 	.byte	0x04, 0x1c
        /*003a*/ 	.short	(.L_13 - .L_12)


	//   ....[0]....
.L_12:
        /*003c*/ 	.word	0x00000070


	//----- nvinfo : EIATTR_CBANK_PARAM_SIZE
	.align		4
.L_13:
        /*0040*/ 	.byte	0x03, 0x19
        /*0042*/ 	.short	0x0018


	//----- nvinfo : EIATTR_PARAM_CBANK
	.align		4
        /*0044*/ 	.byte	0x04, 0x0a
        /*0046*/ 	.short	(.L_15 - .L_14)
	.align		4
.L_14:
        /*0048*/ 	.word	index@(.nv.constant0._Z8getValue8MyStructPf)
        /*004c*/ 	.short	0x0380
        /*004e*/ 	.short	0x0018


	//----- nvinfo : EIATTR_SW_WAR
	.align		4
.L_15:
        /*0050*/ 	.byte	0x04, 0x36
        /*0052*/ 	.short	(.L_17 - .L_16)
.L_16:
        /*0054*/ 	.word	0x00000008
.L_17:


//--------------------- .nv.callgraph             --------------------------
	.section	.nv.callgraph,"",@"SHT_CUDA_CALLGRAPH"
	.align	4
	.sectionentsize	8
	.align		4
        /*0000*/ 	.word	0x00000000
	.align		4
        /*0004*/ 	.word	0xffffffff
	.align		4
        /*0008*/ 	.word	0x00000000
	.align		4
        /*000c*/ 	.word	0xfffffffe
	.align		4
        /*0010*/ 	.word	0x00000000
	.align		4
        /*0014*/ 	.word	0xfffffffd
	.align		4
        /*0018*/ 	.word	0x00000000
	.align		4
        /*001c*/ 	.word	0xfffffffc


//--------------------- .text._Z8getValue8MyStructPf --------------------------
	.section	.text._Z8getValue8MyStructPf,"ax",@progbits
	.align	128
        .global         _Z8getValue8MyStructPf
        .type           _Z8getValue8MyStructPf,@function
        .size           _Z8getValue8MyStructPf,(.L_x_1 - _Z8getValue8MyStructPf)
        .other          _Z8getValue8MyStructPf,@"STO_CUDA_ENTRY STV_DEFAULT"
_Z8getValue8MyStructPf:
.text._Z8getValue8MyStructPf:
[----:B------:R-:W-:Y:S08]  /*0000*/  LDC R1, c[0x0][0x37c] ;  /* 0x0000df00ff017b82 */ /* 0x000ff00000000800 */
[----:B------:R-:W0:Y:S01]  /*0010*/  LDC.64 R2, c[0x0][0x380] ;  /* 0x0000e000ff027b82 */ /* 0x000e220000000a00 */
[----:B------:R-:W0:Y:S02]  /*0020*/  LDCU.64 UR4, c[0x0][0x358] ;  /* 0x00006b00ff0477ac */ /* 0x000e240008000a00 */
[----:B0-----:R-:W2:Y:S05]  /*0030*/  LDG.E R2, desc[UR4][R2.64] ;  /* 0x0000000402027981 */ /* 0x001eaa000c1e1900 */
[----:B------:R-:W0:Y:S01]  /*0040*/  LDC.64 R4, c[0x0][0x390] ;  /* 0x0000e400ff047b82 */ /* 0x000e220000000a00 */
[----:B--2---:R-:W-:-:S05]  /*0050*/  FADD R7, R2, 3 ;  /* 0x4040000002077421 */ /* 0x004fca0000000000 */
[----:B0-----:R-:W-:Y:S01]  /*0060*/  STG.E desc[UR4][R4.64], R7 ;  /* 0x0000000704007986 */ /* 0x001fe2000c101904 */
[----:B------:R-:W-:Y:S05]  /*0070*/  EXIT ;  /* 0x000000000000794d */ /* 0x000fea0003800000 */
.L_x_0:
[----:B------:R-:W-:-:S00]  /*0080*/  BRA `(.L_x_0) ;  /* 0xfffffffc00fc7947 */ /* 0x000fc0000383ffff */
[----:B------:R-:W-:-:S00]  /*0090*/  NOP ;  /* 0x0000000000007918 */ /* 0x000fc00000000000 */
        /* <DEDUP_REMOVED lines=14> */
.L_x_1:


//--------------------- .nv.shared.reserved.0     --------------------------
	.section	.nv.shared.reserved.0,"aw",@nobits
	.weak		__nv_reservedSMEM_offset_0_alias
	.size		__nv_reservedSMEM_offset_0_alias, 0, 64
	.other		__nv_reservedSMEM_offset_0_alias,@"STO_CUDA_RESERVED_SHARED STV_DEFAULT"
__nv_reservedSMEM_offset_0_alias:
	.zero		0
	.zero		64


//--------------------- .nv.constant0._Z8getValue8MyStructPf --------------------------
	.section	.nv.constant0._Z8getValue8MyStructPf,"a",@progbits
	.sectionflags	@""
	.align	4
.nv.constant0._Z8getValue8MyStructPf:
	.zero		920


//--------------------- SYMBOLS --------------------------

	.type		.nv.reservedSmem.offset0,@object
	.size		.nv.reservedSmem.offset0,0x4
